	.headerflags	@"EF_CUDA_TEXMODE_UNIFIED EF_CUDA_64BIT_ADDRESS EF_CUDA_ACCELERATORS EF_CUDA_SM90 EF_CUDA_VIRTUAL_SM(EF_CUDA_SM90)"
	.elftype	@"ET_EXEC"


//--------------------- .nv.info                  --------------------------
	.section	.nv.info,"",@"SHT_CUDA_INFO"
	.align	4


	//----- nvinfo : EIATTR_REGCOUNT
	.align		4
        /*0000*/ 	.byte	0x04, 0x2f
        /*0002*/ 	.short	(.L_1 - .L_0)
	.align		4
.L_0:
        /*0004*/ 	.word	index@(triton_poi_fused_convolution_43)
        /*0008*/ 	.word	0x00000012


	//----- nvinfo : EIATTR_MIN_STACK_SIZE
	.align		4
.L_1:
        /*000c*/ 	.byte	0x04, 0x12
        /*000e*/ 	.short	(.L_3 - .L_2)
	.align		4
.L_2:
        /*0010*/ 	.word	index@(triton_poi_fused_convolution_43)
        /*0014*/ 	.word	0x00000000


	//----- nvinfo : EIATTR_FRAME_SIZE
	.align		4
.L_3:
        /*0018*/ 	.byte	0x04, 0x11
        /*001a*/ 	.short	(.L_5 - .L_4)
	.align		4
.L_4:
        /*001c*/ 	.word	index@(triton_poi_fused_convolution_43)
        /*0020*/ 	.word	0x00000000


	//----- nvinfo : EIATTR_MIN_STACK_SIZE
	.align		4
.L_5:
        /*0024*/ 	.byte	0x04, 0x12
        /*0026*/ 	.short	(.L_7 - .L_6)
	.align		4
.L_6:
        /*0028*/ 	.word	index@(triton_poi_fused_convolution_43)
        /*002c*/ 	.word	0x00000000
.L_7:


//--------------------- .nv.info.triton_poi_fused_convolution_43 --------------------------
	.section	.nv.info.triton_poi_fused_convolution_43,"",@"SHT_CUDA_INFO"
	.sectionflags	@""
	.align	4


	//----- nvinfo : EIATTR_CUDA_API_VERSION
	.align		4
        /*0000*/ 	.byte	0x04, 0x37
        /*0002*/ 	.short	(.L_9 - .L_8)
.L_8:
        /*0004*/ 	.word	0x0000007c


	//----- nvinfo : EIATTR_KPARAM_INFO
	.align		4
.L_9:
        /*0008*/ 	.byte	0x04, 0x17
        /*000a*/ 	.short	(.L_11 - .L_10)
.L_10:
        /*000c*/ 	.word	0x00000000
        /*0010*/ 	.short	0x0002
        /*0012*/ 	.short	0x0010
        /*0014*/ 	.byte	0x00, 0xf0, 0x11, 0x00


	//----- nvinfo : EIATTR_KPARAM_INFO
	.align		4
.L_11:
        /*0018*/ 	.byte	0x04, 0x17
        /*001a*/ 	.short	(.L_13 - .L_12)
.L_12:
        /*001c*/ 	.word	0x00000000
        /*0020*/ 	.short	0x0001
        /*0022*/ 	.short	0x0008
        /*0024*/ 	.byte	0x00, 0xf4, 0x21, 0x00


	//----- nvinfo : EIATTR_KPARAM_INFO
	.align		4
.L_13:
        /*0028*/ 	.byte	0x04, 0x17
        /*002a*/ 	.short	(.L_15 - .L_14)
.L_14:
        /*002c*/ 	.word	0x00000000
        /*0030*/ 	.short	0x0000
        /*0032*/ 	.short	0x0000
        /*0034*/ 	.byte	0x00, 0xf4, 0x21, 0x00


	//----- nvinfo : EIATTR_SPARSE_MMA_MASK
	.align		4
.L_15:
        /*0038*/ 	.byte	0x03, 0x50
        /*003a*/ 	.short	0x0000


	//----- nvinfo : EIATTR_MAXREG_COUNT
	.align		4
        /*003c*/ 	.byte	0x03, 0x1b
        /*003e*/ 	.short	0x00ff


	//----- nvinfo : EIATTR_EXIT_INSTR_OFFSETS
	.align		4
        /*0040*/ 	.byte	0x04, 0x1c
        /*0042*/ 	.short	(.L_17 - .L_16)


	//   ....[0]....
.L_16:
        /*0044*/ 	.word	0x00000260


	//----- nvinfo : EIATTR_REQNTID
	.align		4
.L_17:
        /*0048*/ 	.byte	0x04, 0x10
        /*004a*/ 	.short	(.L_19 - .L_18)
.L_18:
        /*004c*/ 	.word	0x00000080
        /*0050*/ 	.word	0x00000001
        /*0054*/ 	.word	0x00000001


	//----- nvinfo : EIATTR_CBANK_PARAM_SIZE
	.align		4
.L_19:
        /*0058*/ 	.byte	0x03, 0x19
        /*005a*/ 	.short	0x0014


	//----- nvinfo : EIATTR_PARAM_CBANK
	.align		4
        /*005c*/ 	.byte	0x04, 0x0a
        /*005e*/ 	.short	(.L_21 - .L_20)
	.align		4
.L_20:
        /*0060*/ 	.word	index@(.nv.constant0.triton_poi_fused_convolution_43)
        /*0064*/ 	.short	0x0210
        /*0066*/ 	.short	0x0014


	//----- nvinfo : EIATTR_SW_WAR
	.align		4
.L_21:
        /*0068*/ 	.byte	0x04, 0x36
        /*006a*/ 	.short	(.L_23 - .L_22)
.L_22:
        /*006c*/ 	.word	0x00000008
.L_23:


//--------------------- .nv.callgraph             --------------------------
	.section	.nv.callgraph,"",@"SHT_CUDA_CALLGRAPH"
	.align	4
	.sectionentsize	8
	.align		4
        /*0000*/ 	.word	0x00000000
	.align		4
        /*0004*/ 	.word	0xffffffff
	.align		4
        /*0008*/ 	.word	0x00000000
	.align		4
        /*000c*/ 	.word	0xfffffffe
	.align		4
        /*0010*/ 	.word	0x00000000
	.align		4
        /*0014*/ 	.word	0xfffffffd
	.align		4
        /*0018*/ 	.word	0x00000000
	.align		4
        /*001c*/ 	.word	0xfffffffc


//--------------------- .text.triton_poi_fused_convolution_43 --------------------------
	.section	.text.triton_poi_fused_convolution_43,"ax",@progbits
	.align	128
        .global         triton_poi_fused_convolution_43
        .type           triton_poi_fused_convolution_43,@function
        .size           triton_poi_fused_convolution_43,(.L_x_1 - triton_poi_fused_convolution_43)
        .other          triton_poi_fused_convolution_43,@"STO_CUDA_ENTRY STV_DEFAULT"
triton_poi_fused_convolution_43:
.text.triton_poi_fused_convolution_43:
[----:B------:R-:W-:Y:S01]  /*0000*/  LDC R1, c[0x0][0x28] ;  /* 0x00000a00ff017b82 */ /* 0x000fe20000000800 */
[----:B------:R-:W1:Y:S07]  /*0010*/  S2R R0, SR_TID.X ;  /* 0x0000000000007919 */ /* 0x000e6e0000002100 */
[----:B------:R-:W2:Y:S01]  /*0020*/  LDC.64 R2, c[0x0][0x218] ;  /* 0x00008600ff027b82 */ /* 0x000ea20000000a00 */
[----:B------:R-:W-:Y:S01]  /*0030*/  ULDC.64 UR4, c[0x0][0x208] ;  /* 0x0000820000047ab9 */ /* 0x000fe20000000a00 */
[----:B------:R-:W3:Y:S06]  /*0040*/  S2R R5, SR_CTAID.X ;  /* 0x0000000000057919 */ /* 0x000eec0000002500 */
[----:B------:R-:W4:Y:S01]  /*0050*/  LDC.64 R8, c[0x0][0x210] ;  /* 0x00008400ff087b82 */ /* 0x000f220000000a00 */
[----:B-1----:R-:W-:-:S02]  /*0060*/  SHF.L.U32 R0, R0, 0x2, RZ ;  /* 0x0000000200007819 */ /* 0x002fc400000006ff */
[----:B---3--:R-:W-:Y:S02]  /*0070*/  SHF.R.S32.HI R4, RZ, 0x15, R5 ;  /* 0x00000015ff047819 */ /* 0x008fe40000011405 */
[----:B------:R-:W-:Y:S02]  /*0080*/  LOP3.LUT R0, R0, 0x1fc, RZ, 0xc0, !PT ;  /* 0x000001fc00007812 */ /* 0x000fe400078ec0ff */
[----:B------:R-:W-:Y:S02]  /*0090*/  SGXT R4, R4, 0x1 ;  /* 0x000000010404781a */ /* 0x000fe40000000200 */
[----:B------:R-:W-:-:S04]  /*00a0*/  LEA R5, R5, R0, 0xa ;  /* 0x0000000005057211 */ /* 0x000fc800078e50ff */
[----:B------:R-:W-:Y:S01]  /*00b0*/  LEA.HI R4, R4, R5, RZ, 0xc ;  /* 0x0000000504047211 */ /* 0x000fe200078f60ff */
[----:B----4-:R-:W-:-:S04]  /*00c0*/  IMAD.WIDE R8, R5, 0x4, R8 ;  /* 0x0000000405087825 */ /* 0x010fc800078e0208 */
[----:B------:R-:W-:Y:S01]  /*00d0*/  VIADD R0, R4, 0x200 ;  /* 0x0000020004007836 */ /* 0x000fe20000000000 */
[----:B------:R-:W-:-:S04]  /*00e0*/  SHF.R.S32.HI R4, RZ, 0xc, R4 ;  /* 0x0000000cff047819 */ /* 0x000fc80000011404 */
[----:B------:R-:W-:Y:S02]  /*00f0*/  SHF.R.S32.HI R0, RZ, 0xc, R0 ;  /* 0x0000000cff007819 */ /* 0x000fe40000011400 */
[----:B------:R-:W-:Y:S02]  /*0100*/  LEA.HI R6, R4, R4, RZ, 0x4 ;  /* 0x0000000404067211 */ /* 0x000fe400078f20ff */
[----:B------:R-:W-:Y:S02]  /*0110*/  LEA.HI R10, R0, R0, RZ, 0x4 ;  /* 0x00000000000a7211 */ /* 0x000fe400078f20ff */
[----:B------:R-:W-:Y:S02]  /*0120*/  LOP3.LUT R7, R6, 0xfffffff0, RZ, 0xc0, !PT ;  /* 0xfffffff006077812 */ /* 0x000fe400078ec0ff */
[----:B------:R-:W-:Y:S02]  /*0130*/  LOP3.LUT R11, R10, 0xfffffff0, RZ, 0xc0, !PT ;  /* 0xfffffff00a0b7812 */ /* 0x000fe400078ec0ff */
[----:B------:R-:W-:-:S03]  /*0140*/  IADD3 R7, R4, -R7, RZ ;  /* 0x8000000704077210 */ /* 0x000fc60007ffe0ff */
[----:B------:R-:W-:Y:S02]  /*0150*/  IMAD.IADD R13, R0, 0x1, -R11 ;  /* 0x00000001000d7824 */ /* 0x000fe400078e0a0b */
[--C-:B--2---:R-:W-:Y:S02]  /*0160*/  IMAD.WIDE R10, R7, 0x4, R2.reuse ;  /* 0x00000004070a7825 */ /* 0x104fe400078e0202 */
[----:B------:R-:W2:Y:S02]  /*0170*/  LDG.E.128 R4, desc[UR4][R8.64] ;  /* 0x0000000408047981 */ /* 0x000ea4000c1e1d00 */
[----:B------:R-:W-:Y:S02]  /*0180*/  IMAD.WIDE R2, R13, 0x4, R2 ;  /* 0x000000040d027825 */ /* 0x000fe400078e0202 */
[----:B------:R-:W2:Y:S04]  /*0190*/  LDG.E.EL R10, desc[UR4][R10.64] ;  /* 0x000000040a0a7981 */ /* 0x000ea8000c2e1900 */
[----:B------:R-:W3:Y:S04]  /*01a0*/  LDG.E.EL R2, desc[UR4][R2.64] ;  /* 0x0000000402027981 */ /* 0x000ee8000c2e1900 */
[----:B------:R-:W3:Y:S01]  /*01b0*/  LDG.E.128 R12, desc[UR4][R8.64+0x800] ;  /* 0x00080004080c7981 */ /* 0x000ee2000c1e1d00 */
[--C-:B--2---:R-:W-:Y:S01]  /*01c0*/  FADD R4, R4, R10.reuse ;  /* 0x0000000a04047221 */ /* 0x104fe20000000000 */
[--C-:B------:R-:W-:Y:S01]  /*01d0*/  FADD R5, R5, R10.reuse ;  /* 0x0000000a05057221 */ /* 0x100fe20000000000 */
[--C-:B------:R-:W-:Y:S01]  /*01e0*/  FADD R6, R6, R10.reuse ;  /* 0x0000000a06067221 */ /* 0x100fe20000000000 */
[----:B------:R-:W-:Y:S01]  /*01f0*/  FADD R7, R7, R10 ;  /* 0x0000000a07077221 */ /* 0x000fe20000000000 */
[--C-:B---3--:R-:W-:Y:S01]  /*0200*/  FADD R12, R12, R2.reuse ;  /* 0x000000020c0c7221 */ /* 0x108fe20000000000 */
[--C-:B------:R-:W-:Y:S01]  /*0210*/  FADD R13, R13, R2.reuse ;  /* 0x000000020d0d7221 */ /* 0x100fe20000000000 */
[--C-:B------:R-:W-:Y:S01]  /*0220*/  FADD R14, R14, R2.reuse ;  /* 0x000000020e0e7221 */ /* 0x100fe20000000000 */
[----:B------:R-:W-:Y:S01]  /*0230*/  FADD R15, R15, R2 ;  /* 0x000000020f0f7221 */ /* 0x000fe20000000000 */
[----:B------:R-:W-:Y:S04]  /*0240*/  STG.E.128 desc[UR4][R8.64], R4 ;  /* 0x0000000408007986 */ /* 0x000fe8000c101d04 */
[----:B------:R-:W-:Y:S01]  /*0250*/  STG.E.128 desc[UR4][R8.64+0x800], R12 ;  /* 0x0008000c08007986 */ /* 0x000fe2000c101d04 */
[----:B------:R-:W-:Y:S05]  /*0260*/  EXIT ;  /* 0x000000000000794d */ /* 0x000fea0003800000 */
.L_x_0:
[----:B------:R-:W-:-:S00]  /*0270*/  BRA `(.L_x_0) ;  /* 0xfffffffc00fc7947 */ /* 0x000fc0000383ffff */
[----:B------:R-:W-:-:S00]  /*0280*/  NOP ;  /* 0x0000000000007918 */ /* 0x000fc00000000000 */
[----:B------:R-:W-:-:S00]  /*0290*/  NOP ;  /* 0x0000000000007918 */ /* 0x000fc00000000000 */
[----:B------:R-:W-:-:S00]  /*02a0*/  NOP ;  /* 0x0000000000007918 */ /* 0x000fc00000000000 */
[----:B------:R-:W-:-:S00]  /*02b0*/  NOP ;  /* 0x0000000000007918 */ /* 0x000fc00000000000 */
[----:B------:R-:W-:-:S00]  /*02c0*/  NOP ;  /* 0x0000000000007918 */ /* 0x000fc00000000000 */
[----:B------:R-:W-:-:S00]  /*02d0*/  NOP ;  /* 0x0000000000007918 */ /* 0x000fc00000000000 */
[----:B------:R-:W-:-:S00]  /*02e0*/  NOP ;  /* 0x0000000000007918 */ /* 0x000fc00000000000 */
[----:B------:R-:W-:-:S00]  /*02f0*/  NOP ;  /* 0x0000000000007918 */ /* 0x000fc00000000000 */
.L_x_1:


//--------------------- .nv.constant0.triton_poi_fused_convolution_43 --------------------------
	.section	.nv.constant0.triton_poi_fused_convolution_43,"a",@progbits
	.sectionflags	@""
	.align	4
.nv.constant0.triton_poi_fused_convolution_43:
	.zero		548
